/**
 *  less_slow_sm70.ptx
 *
 *  Micro-kernels for building a performance-first mindset for CUDA-capable
 *  GPUs using Parallel Thread eXecution (PTX) Intermediate Representation (IR) 
 *  for different generations of Streaming Multiprocessors (SMs) and Tensor
 *  Cores (TCs) for Volta-generation Nvidia GPUs.
 * 
 *  ? You should start at `less_slow.cu` before reading this file.
 *  ? Also read intro to PTX: https://docs.nvidia.com/cuda/parallel-thread-execution/
 *  ? Check the PTX ISA: https://docs.nvidia.com/cuda/pdf/ptx_isa_8.5.pdf
 *  
 *  ! PTX is higher-level than SASS, but still very similar to typical CPU 
 *  ! assembly languages. It has slightly different syntax and semantics for
 *  ! predicates and memory access, but still don't have `for` loops :(
 *  ! As for emojis, we can only use ASCII... CUDA can't JIT-compile UTF-8.
 * 
 *  You can validate this file by asking the Nvidia PTX Assembler to compile it
 *  to `.cubin` for some target architecture:
 * 
 *  $ ptxas -o less_slow_sm70_from_ptx.cubin -arch=sm_70 less_slow_sm70.ptx
 *  $ cuobjdump -sass less_slow_sm70_from_ptx.cubin | grep -i mma
 *
 *  Assuming how aggressively NVCC unrolls loops and the number of kernels in
 *  this file, you may want to deduplicate them:
 *
 *  $ cuobjdump -sass less_slow_sm70_from_ptx.cubin | grep -i mma | \
 *  $   sed -r 's/\/\*[^*]+\*\///g' | \
 *  $   sed -r 's/^[[:space:]]+//; s/[[:space:]]+$//' | \
 *  $   sort -u
 * 
 *  @section Register File
 * 
 *  GPU code manages registers differently. Hopper tuning guide suggests that
 *  the register file size is 64K 32-bit registers per Streaming Multiprocessor.
 *  The maximum number of registers per thread is 255.
 * 
 *  PTX provides read-only variables visible a special registers like `%tid` for
 *  thread ID, `%ctaid` for block ID, and `%aggr_smem_size` for shared memory,
 *  or `%current_graph_exec` to access the ID of the current graph execution.
 *  To read from them, simple use the `mov` instruction.
 */

.version 6.5             // PTX version 6.5 is enough for Volta GPUs
.target sm_70            // Target architecture (SM 7.0 - Volta GPUs)
.address_size 64         // 64-bit addressing

.visible .entry tops_f16f16_sm70mma_8x8x4_loop128_ptx_kernel()
{
    // Accumulator registers used for both input and output of the MMA operation
    .reg .b32 accum_0, accum_1, accum_2, accum_3;

    // Registers to hold packed pairs of 16-bit data for matrix a (2 registers)
    .reg .b32 matrix_a_0, matrix_a_1;

    // Registers to hold packed pairs of 16-bit data for matrix b (2 registers)
    .reg .b32 matrix_b_0, matrix_b_1;

    // General-purpose registers for loop control and constant values
    .reg .b32 loop_counter, loop_limit, packed_const;

    // Predicate register for conditional branching (loop exit)
    .reg .pred exit_predicate;

    // Set up loop counter and loop limit
    mov.u32 loop_counter, 0;
    mov.u32 loop_limit, 128;

    // Zero-initialize the accumulator registers
    mov.f32 accum_0, 0.0;
    mov.f32 accum_1, 0.0;
    mov.f32 accum_2, 0.0;
    mov.f32 accum_3, 0.0;

    // Initialize constant for packed matrix data (placeholder)
    mov.b32 packed_const, 0x00010001;

    // Initialize matrix a registers with the packed constant
    mov.b32 matrix_a_0, packed_const;
    mov.b32 matrix_a_1, packed_const;

    // Initialize matrix b registers with the packed constant
    mov.b32 matrix_b_0, packed_const;
    mov.b32 matrix_b_1, packed_const;

    // The main loop will repeat for 128 iterations
loop_start:
    setp.ge.u32 exit_predicate, loop_counter, loop_limit;
    @exit_predicate bra loop_end;

    mma.sync.aligned.m8n8k4.row.col.f16.f16.f16.f16 
         { accum_0, accum_1, accum_2, accum_3 },
         { matrix_a_0, matrix_a_1 },
         { matrix_b_0, matrix_b_1 },
         { accum_0, accum_1, accum_2, accum_3 };

    // Increment the loop counter
    add.u32 loop_counter, loop_counter, 1;

    // Branch back to the beginning of the loop
    bra loop_start;

loop_end:
    // If we simply exit, the computation will be optimized out!
    // Instead, let's check for an impossible condition, like if the thread ID
    // is equal to `UINT_MAX`, and if so - write accumulators to global memory
    // NULL address.
    .reg .u32 tid;
    .reg .pred impossible_predicate;
    mov.u32 tid, %tid.x; //? Special system registers start with `%`
    setp.ne.u32 impossible_predicate, tid, 0xFFFFFFFF;
    @impossible_predicate bra loop_exit;

    // Write into memory:
    .reg .u64 store_ptr;
    mov.u64 store_ptr, 0;
    st.global.f32 [store_ptr],      accum_0;
    st.global.f32 [store_ptr+4],    accum_1;
    st.global.f32 [store_ptr+8],    accum_2;
    st.global.f32 [store_ptr+12],   accum_3;

loop_exit:
    ret;
}

.visible .entry tops_f16f32_sm70mma_8x8x4_loop128_ptx_kernel()
{
    // Accumulator registers used for both input and output of the MMA operation
    .reg .b32 accum_0, accum_1, accum_2, accum_3,
              accum_4, accum_5, accum_6, accum_7;

    // Registers to hold packed 16-bit data for matrix a (4 registers)
    .reg .b32 matrix_a_0, matrix_a_1, matrix_a_2, matrix_a_3;

    // Registers to hold packed 16-bit data for matrix b (4 registers)
    .reg .b32 matrix_b_0, matrix_b_1, matrix_b_2, matrix_b_3;

    // General-purpose registers for loop control and constant values
    .reg .b32 loop_counter, loop_limit, packed_const;

    // Predicate register for conditional branching (loop exit)
    .reg .pred exit_predicate;

    // Set up loop counter and loop limit
    mov.u32 loop_counter, 0;
    mov.u32 loop_limit, 128;

    // Zero-initialize the accumulator registers
    mov.f32 accum_0, 0.0;
    mov.f32 accum_1, 0.0;
    mov.f32 accum_2, 0.0;
    mov.f32 accum_3, 0.0;

    // Initialize constant for packed matrix data (placeholder)
    mov.b32 packed_const, 0x00010001;

    // Initialize matrix a registers with the packed constant
    mov.b32 matrix_a_0, packed_const;
    mov.b32 matrix_a_1, packed_const;
    mov.b32 matrix_a_2, packed_const;
    mov.b32 matrix_a_3, packed_const;

    // Initialize matrix b registers with the packed constant
    mov.b32 matrix_b_0, packed_const;
    mov.b32 matrix_b_1, packed_const;
    mov.b32 matrix_b_2, packed_const;
    mov.b32 matrix_b_3, packed_const;

    // The main loop will repeat for 128 iterations
loop_start:
    setp.ge.u32 exit_predicate, loop_counter, loop_limit;
    @exit_predicate bra loop_end;

    mma.sync.aligned.m8n8k4.row.col.f32.f16.f16.f32
         { accum_0, accum_1, accum_2, accum_3,
           accum_4, accum_5, accum_6, accum_7 },
         { matrix_a_0, matrix_a_1 },
         { matrix_b_0, matrix_b_1 },
         { accum_0, accum_1, accum_2, accum_3,
           accum_4, accum_5, accum_6, accum_7 };

    // Increment the loop counter
    add.u32 loop_counter, loop_counter, 1;

    // Branch back to the beginning of the loop
    bra loop_start;

loop_end:
    // If we simply exit, the computation will be optimized out!
    // Instead, let's check for an impossible condition, like if the thread ID
    // is equal to `UINT_MAX`, and if so - write accumulators to global memory
    // NULL address.
    .reg .u32 tid;
    .reg .pred impossible_predicate;
    mov.u32 tid, %tid.x; //? Special system registers start with `%`
    setp.ne.u32 impossible_predicate, tid, 0xFFFFFFFF;
    @impossible_predicate bra loop_exit;

    // Write into memory:
    .reg .u64 store_ptr;
    mov.u64 store_ptr, 0;
    st.global.f32 [store_ptr],      accum_0;
    st.global.f32 [store_ptr+4],    accum_1;
    st.global.f32 [store_ptr+8],    accum_2;
    st.global.f32 [store_ptr+12],   accum_3;

loop_exit:
    ret;
}

/**
 *  Here are some potentially counterintuitive facts about PTX and SASS:
 *
 *  - NVCC unrolls loops more aggressively than any other mainstream compiler.
 *
 *  - If you are coming from CPU side, you shouldn't expect instructions to be
 *    forward-compatible or to have better or equal performance on the next
 *    generation! Entire instruction families may live for just one generation
 *    and be completely abandoned in a couple of years.
 *
 *  - Some instructions, like Tensor Core Gen 4 and 5 operations can't work
 *    with both multiplication operands in GPU registers. At least one of them
 *    has to be in the shared memory. Moreover, they may work up to 10% faster
 *    with both arguments in shared memory!
 *
 *  Because only one `.version` directive can be placed in each file, for newer
 *  kernels, go to `less_slow_sm80.ptx` for Ampere and `less_slow_sm90a.ptx`
 *  for Hopper.
 *
 *  @see PTX module-level directives:
 *  https://docs.nvidia.com/cuda/parallel-thread-execution/#ptx-module-directives
 */


// ===== COMPILED SASS (sm_100) =====

	.target	sm_100

	.elftype	@"ET_EXEC"


//--------------------- .note.nv.tkinfo           --------------------------
	.section	.note.nv.tkinfo,"",@"SHT_NOTE"
	.sectionflags	@"SHF_NOTE_NV_TKINFO"
	.tkinfo
        /*0018*/ 	.word	0x00000002
        /*0030*/ 	.string	""
        /*0030*/ 	.string	"ptxas"
        /*0030*/ 	.string	"Cuda compilation tools, release 13.0, V13.0.88"
        /*0030*/ 	.string	"Build cuda_13.0.r13.0/compiler.36424714_0"
        /*0030*/ 	.string	"-arch sm_100 "



//--------------------- .note.nv.cuinfo           --------------------------
	.section	.note.nv.cuinfo,"",@"SHT_NOTE"
	.sectionflags	@"SHF_NOTE_NV_CUINFO"
        /*0018*/ 	.short	0x0002
        /*001a*/ 	.short	0x0046
        /*001c*/ 	.short	0x0082
	.zero		2


//--------------------- .nv.info                  --------------------------
	.section	.nv.info,"",@"SHT_CUDA_INFO"
	.align	4


	//----- nvinfo : EIATTR_REGCOUNT
	.align		4
        /*0000*/ 	.byte	0x04, 0x2f
        /*0002*/ 	.short	(.L_1 - .L_0)
	.align		4
.L_0:
        /*0004*/ 	.word	index@(tops_f16f16_sm70mma_8x8x4_loop128_ptx_kernel)
        /*0008*/ 	.word	0x00000014


	//----- nvinfo : EIATTR_FRAME_SIZE
	.align		4
.L_1:
        /*000c*/ 	.byte	0x04, 0x11
        /*000e*/ 	.short	(.L_3 - .L_2)
	.align		4
.L_2:
        /*0010*/ 	.word	index@($__internal_1_$__cuda_sm_8x_mma_row_col_f16_f16_f16_f16)
        /*0014*/ 	.word	0x00000000


	//----- nvinfo : EIATTR_FRAME_SIZE
	.align		4
.L_3:
        /*0018*/ 	.byte	0x04, 0x11
        /*001a*/ 	.short	(.L_5 - .L_4)
	.align		4
.L_4:
        /*001c*/ 	.word	index@(tops_f16f16_sm70mma_8x8x4_loop128_ptx_kernel)
        /*0020*/ 	.word	0x00000000


	//----- nvinfo : EIATTR_REGCOUNT
	.align		4
.L_5:
        /*0024*/ 	.byte	0x04, 0x2f
        /*0026*/ 	.short	(.L_7 - .L_6)
	.align		4
.L_6:
        /*0028*/ 	.word	index@(tops_f16f32_sm70mma_8x8x4_loop128_ptx_kernel)
        /*002c*/ 	.word	0x00000014


	//----- nvinfo : EIATTR_FRAME_SIZE
	.align		4
.L_7:
        /*0030*/ 	.byte	0x04, 0x11
        /*0032*/ 	.short	(.L_9 - .L_8)
	.align		4
.L_8:
        /*0034*/ 	.word	index@($__internal_0_$__cuda_sm_8x_mma_row_col_f32_f16_f16_f32)
        /*0038*/ 	.word	0x00000000


	//----- nvinfo : EIATTR_FRAME_SIZE
	.align		4
.L_9:
        /*003c*/ 	.byte	0x04, 0x11
        /*003e*/ 	.short	(.L_11 - .L_10)
	.align		4
.L_10:
        /*0040*/ 	.word	index@(tops_f16f32_sm70mma_8x8x4_loop128_ptx_kernel)
        /*0044*/ 	.word	0x00000000


	//----- nvinfo : EIATTR_MIN_STACK_SIZE
	.align		4
.L_11:
        /*0048*/ 	.byte	0x04, 0x12
        /*004a*/ 	.short	(.L_13 - .L_12)
	.align		4
.L_12:
        /*004c*/ 	.word	index@(tops_f16f32_sm70mma_8x8x4_loop128_ptx_kernel)
        /*0050*/ 	.word	0x00000000


	//----- nvinfo : EIATTR_MIN_STACK_SIZE
	.align		4
.L_13:
        /*0054*/ 	.byte	0x04, 0x12
        /*0056*/ 	.short	(.L_15 - .L_14)
	.align		4
.L_14:
        /*0058*/ 	.word	index@(tops_f16f16_sm70mma_8x8x4_loop128_ptx_kernel)
        /*005c*/ 	.word	0x00000000
.L_15:


//--------------------- .nv.compat                --------------------------
	.section	.nv.compat,"",@"SHT_CUDA_COMPAT_INFO"
	.align	4
        /*0000*/ 	.byte	0x02, 0x09, 0x00, 0x00, 0x02, 0x02, 0x01, 0x00, 0x02, 0x05, 0x05, 0x00, 0x03, 0x07, 0x01, 0x01
        /*0010*/ 	.byte	0x02, 0x03, 0x00, 0x00, 0x02, 0x06, 0x01, 0x00, 0x04, 0x0b, 0x08, 0x00, 0x09, 0x00, 0x00, 0x00
        /*0020*/ 	.byte	0x00, 0x00, 0x00, 0x00


//--------------------- .nv.info.tops_f16f32_sm70mma_8x8x4_loop128_ptx_kernel --------------------------
	.section	.nv.info.tops_f16f32_sm70mma_8x8x4_loop128_ptx_kernel,"",@"SHT_CUDA_INFO"
	.sectionflags	@""
	.align	4


	//----- nvinfo : EIATTR_CUDA_API_VERSION
	.align		4
        /*0000*/ 	.byte	0x04, 0x37
        /*0002*/ 	.short	(.L_17 - .L_16)
.L_16:
        /*0004*/ 	.word	0x00000082


	//----- nvinfo : EIATTR_SPARSE_MMA_MASK
	.align		4
.L_17:
        /*0008*/ 	.byte	0x03, 0x50
        /*000a*/ 	.short	0x0000


	//----- nvinfo : EIATTR_MAXREG_COUNT
	.align		4
        /*000c*/ 	.byte	0x03, 0x1b
        /*000e*/ 	.short	0x00ff


	//----- nvinfo : EIATTR_MERCURY_ISA_VERSION
	.align		4
        /*0010*/ 	.byte	0x03, 0x5f
        /*0012*/ 	.short	0x0101


	//----- nvinfo : EIATTR_VRC_CTA_INIT_COUNT
	.align		4
        /*0014*/ 	.byte	0x02, 0x4a
	.zero		1
	.zero		1


	//----- nvinfo : EIATTR_EXIT_INSTR_OFFSETS
	.align		4
        /*0018*/ 	.byte	0x04, 0x1c
        /*001a*/ 	.short	(.L_19 - .L_18)


	//   ....[0]....
.L_18:
        /*001c*/ 	.word	0x000000d0


	//   ....[1]....
        /*0020*/ 	.word	0x00000170


	//----- nvinfo : EIATTR_CRS_STACK_SIZE
	.align		4
.L_19:
        /*0024*/ 	.byte	0x04, 0x1e
        /*0026*/ 	.short	(.L_21 - .L_20)
.L_20:
        /*0028*/ 	.word	0x00000000


	//----- nvinfo : EIATTR_SW_WAR
	.align		4
.L_21:
        /*002c*/ 	.byte	0x04, 0x36
        /*002e*/ 	.short	(.L_23 - .L_22)
.L_22:
        /*0030*/ 	.word	0x00000008
.L_23:


//--------------------- .nv.info.tops_f16f16_sm70mma_8x8x4_loop128_ptx_kernel --------------------------
	.section	.nv.info.tops_f16f16_sm70mma_8x8x4_loop128_ptx_kernel,"",@"SHT_CUDA_INFO"
	.sectionflags	@""
	.align	4


	//----- nvinfo : EIATTR_CUDA_API_VERSION
	.align		4
        /*0000*/ 	.byte	0x04, 0x37
        /*0002*/ 	.short	(.L_25 - .L_24)
.L_24:
        /*0004*/ 	.word	0x00000082


	//----- nvinfo : EIATTR_SPARSE_MMA_MASK
	.align		4
.L_25:
        /*0008*/ 	.byte	0x03, 0x50
        /*000a*/ 	.short	0x0000


	//----- nvinfo : EIATTR_MAXREG_COUNT
	.align		4
        /*000c*/ 	.byte	0x03, 0x1b
        /*000e*/ 	.short	0x00ff


	//----- nvinfo : EIATTR_MERCURY_ISA_VERSION
	.align		4
        /*0010*/ 	.byte	0x03, 0x5f
        /*0012*/ 	.short	0x0101


	//----- nvinfo : EIATTR_VRC_CTA_INIT_COUNT
	.align		4
        /*0014*/ 	.byte	0x02, 0x4a
	.zero		1
	.zero		1


	//----- nvinfo : EIATTR_EXIT_INSTR_OFFSETS
	.align		4
        /*0018*/ 	.byte	0x04, 0x1c
        /*001a*/ 	.short	(.L_27 - .L_26)


	//   ....[0]....
.L_26:
        /*001c*/ 	.word	0x000000d0


	//   ....[1]....
        /*0020*/ 	.word	0x00000170


	//----- nvinfo : EIATTR_CRS_STACK_SIZE
	.align		4
.L_27:
        /*0024*/ 	.byte	0x04, 0x1e
        /*0026*/ 	.short	(.L_29 - .L_28)
.L_28:
        /*0028*/ 	.word	0x00000000


	//----- nvinfo : EIATTR_SW_WAR
	.align		4
.L_29:
        /*002c*/ 	.byte	0x04, 0x36
        /*002e*/ 	.short	(.L_31 - .L_30)
.L_30:
        /*0030*/ 	.word	0x00000008
.L_31:


//--------------------- .nv.callgraph             --------------------------
	.section	.nv.callgraph,"",@"SHT_CUDA_CALLGRAPH"
	.align	4
	.sectionentsize	8
	.align		4
        /*0000*/ 	.word	0x00000000
	.align		4
        /*0004*/ 	.word	0xffffffff
	.align		4
        /*0008*/ 	.word	0x00000000
	.align		4
        /*000c*/ 	.word	0xfffffffe
	.align		4
        /*0010*/ 	.word	0x00000000
	.align		4
        /*0014*/ 	.word	0xfffffffd
	.align		4
        /*0018*/ 	.word	0x00000000
	.align		4
        /*001c*/ 	.word	0xfffffffc


//--------------------- .text.tops_f16f32_sm70mma_8x8x4_loop128_ptx_kernel --------------------------
	.section	.text.tops_f16f32_sm70mma_8x8x4_loop128_ptx_kernel,"ax",@progbits
	.align	128
        .global         tops_f16f32_sm70mma_8x8x4_loop128_ptx_kernel
        .type           tops_f16f32_sm70mma_8x8x4_loop128_ptx_kernel,@function
        .size           tops_f16f32_sm70mma_8x8x4_loop128_ptx_kernel,(.L_x_4 - tops_f16f32_sm70mma_8x8x4_loop128_ptx_kernel)
        .other          tops_f16f32_sm70mma_8x8x4_loop128_ptx_kernel,@"STO_CUDA_ENTRY STV_DEFAULT"
tops_f16f32_sm70mma_8x8x4_loop128_ptx_kernel:
.text.tops_f16f32_sm70mma_8x8x4_loop128_ptx_kernel:
[----:B------:R-:W-:Y:S01]  /*0000*/  LDC R1, c[0x0][0x37c] ;  /* 0x0000df00ff017b82 */ /* 0x000fe20000000800 */
[----:B------:R-:W-:Y:S01]  /*0010*/  HFMA2 R11, -RZ, RZ, 0, 0 ;  /* 0x00000000ff0b7431 */ /* 0x000fe200000001ff */
[----:B------:R-:W-:Y:S01]  /*0020*/  MOV R13, RZ ;  /* 0x000000ff000d7202 */ /* 0x000fe20000000f00 */
[----:B------:R-:W-:Y:S02]  /*0030*/  HFMA2 R15, -RZ, RZ, 0, 0 ;  /* 0x00000000ff0f7431 */ /* 0x000fe400000001ff */
[----:B------:R-:W-:Y:S01]  /*0040*/  IMAD.MOV.U32 R17, RZ, RZ, RZ ;  /* 0x000000ffff117224 */ /* 0x000fe200078e00ff */
[----:B------:R-:W-:-:S06]  /*0050*/  UMOV UR4, URZ ;  /* 0x000000ff00047c82 */ /* 0x000fcc0008000000 */
.L_x_0:
[----:B------:R-:W-:-:S07]  /*0060*/  MOV R2, 0x80 ;  /* 0x0000008000027802 */ /* 0x000fce0000000f00 */
[----:B------:R-:W-:Y:S05]  /*0070*/  CALL.REL.NOINC `($__internal_0_$__cuda_sm_8x_mma_row_col_f32_f16_f16_f32) ;  /* 0x0000000000407944 */ /* 0x000fea0003c00000 */
[----:B------:R-:W-:-:S04]  /*0080*/  UIADD3 UR4, UPT, UPT, UR4, 0x1, URZ ;  /* 0x0000000104047890 */ /* 0x000fc8000fffe0ff */
[----:B------:R-:W-:-:S09]  /*0090*/  UISETP.GE.U32.AND UP0, UPT, UR4, 0x80, UPT ;  /* 0x000000800400788c */ /* 0x000fd2000bf06070 */
[----:B------:R-:W-:Y:S05]  /*00a0*/  BRA.U !UP0, `(.L_x_0) ;  /* 0xfffffffd08ec7547 */ /* 0x000fea000b83ffff */
[----:B------:R-:W0:Y:S02]  /*00b0*/  S2R R0, SR_TID.X ;  /* 0x0000000000007919 */ /* 0x000e240000002100 */
[----:B0-----:R-:W-:-:S13]  /*00c0*/  ISETP.NE.U32.AND P0, PT, R0, -0x1, PT ;  /* 0xffffffff0000780c */ /* 0x001fda0003f05070 */
[----:B------:R-:W-:Y:S05]  /*00d0*/  @P0 EXIT ;  /* 0x000000000000094d */ /* 0x000fea0003800000 */
[----:B------:R-:W0:Y:S01]  /*00e0*/  LDCU.64 UR4, c[0x0][0x358] ;  /* 0x00006b00ff0477ac */ /* 0x000e220008000a00 */
[----:B------:R-:W-:Y:S02]  /*00f0*/  CS2R R2, SRZ ;  /* 0x0000000000027805 */ /* 0x000fe4000001ff00 */
[----:B------:R-:W-:Y:S02]  /*0100*/  CS2R R4, SRZ ;  /* 0x0000000000047805 */ /* 0x000fe4000001ff00 */
[----:B------:R-:W-:Y:S02]  /*0110*/  CS2R R6, SRZ ;  /* 0x0000000000067805 */ /* 0x000fe4000001ff00 */
[----:B------:R-:W-:Y:S01]  /*0120*/  CS2R R8, SRZ ;  /* 0x0000000000087805 */ /* 0x000fe2000001ff00 */
[----:B0-----:R-:W-:Y:S04]  /*0130*/  STG.E desc[UR4][R2.64], R11 ;  /* 0x0000000b02007986 */ /* 0x001fe8000c101904 */
[----:B------:R-:W-:Y:S04]  /*0140*/  STG.E desc[UR4][R4.64+0x4], R13 ;  /* 0x0000040d04007986 */ /* 0x000fe8000c101904 */
[----:B------:R-:W-:Y:S04]  /*0150*/  STG.E desc[UR4][R6.64+0x8], R15 ;  /* 0x0000080f06007986 */ /* 0x000fe8000c101904 */
[----:B------:R-:W-:Y:S01]  /*0160*/  STG.E desc[UR4][R8.64+0xc], R17 ;  /* 0x00000c1108007986 */ /* 0x000fe2000c101904 */
[----:B------:R-:W-:Y:S05]  /*0170*/  EXIT ;  /* 0x000000000000794d */ /* 0x000fea0003800000 */
        .weak           $__internal_0_$__cuda_sm_8x_mma_row_col_f32_f16_f16_f32
        .type           $__internal_0_$__cuda_sm_8x_mma_row_col_f32_f16_f16_f32,@function
        .size           $__internal_0_$__cuda_sm_8x_mma_row_col_f32_f16_f16_f32,(.L_x_4 - $__internal_0_$__cuda_sm_8x_mma_row_col_f32_f16_f16_f32)
$__internal_0_$__cuda_sm_8x_mma_row_col_f32_f16_f16_f32:
[----:B------:R-:W-:-:S05]  /*0180*/  HFMA2 R0, -RZ, RZ, 0.234375, 0 ;  /* 0x33800000ff007431 */ /* 0x000fca00000001ff */
[----:B------:R-:W-:-:S04]  /*0190*/  FFMA R3, R0, 5.9604644775390625e-08, RZ ;  /* 0x3380000000037823 */ /* 0x000fc800000000ff */
[----:B------:R-:W-:-:S04]  /*01a0*/  FFMA R3, R0, 5.9604644775390625e-08, R3 ;  /* 0x3380000000037823 */ /* 0x000fc80000000003 */
[----:B------:R-:W-:-:S04]  /*01b0*/  FFMA R3, R0, 5.9604644775390625e-08, R3 ;  /* 0x3380000000037823 */ /* 0x000fc80000000003 */
[----:B------:R-:W-:Y:S01]  /*01c0*/  FFMA R0, R0, 5.9604644775390625e-08, R3 ;  /* 0x3380000000007823 */ /* 0x000fe20000000003 */
[----:B------:R-:W-:-:S03]  /*01d0*/  IMAD.MOV.U32 R3, RZ, RZ, 0x0 ;  /* 0x00000000ff037424 */ /* 0x000fc600078e00ff */
[C---:B------:R-:W-:Y:S01]  /*01e0*/  FADD R11, R0.reuse, R11 ;  /* 0x0000000b000b7221 */ /* 0x040fe20000000000 */
[C---:B------:R-:W-:Y:S01]  /*01f0*/  FADD R13, R0.reuse, R13 ;  /* 0x0000000d000d7221 */ /* 0x040fe20000000000 */
[C---:B------:R-:W-:Y:S01]  /*0200*/  FADD R15, R0.reuse, R15 ;  /* 0x0000000f000f7221 */ /* 0x040fe20000000000 */
[----:B------:R-:W-:Y:S01]  /*0210*/  FADD R17, R0, R17 ;  /* 0x0000001100117221 */ /* 0x000fe20000000000 */
[----:B------:R-:W-:Y:S06]  /*0220*/  RET.REL.NODEC R2 `(tops_f16f32_sm70mma_8x8x4_loop128_ptx_kernel) ;  /* 0xfffffffc02747950 */ /* 0x000fec0003c3ffff */
.L_x_1:
[----:B------:R-:W-:-:S00]  /*0230*/  BRA `(.L_x_1) ;  /* 0xfffffffc00fc7947 */ /* 0x000fc0000383ffff */
[----:B------:R-:W-:-:S00]  /*0240*/  NOP ;  /* 0x0000000000007918 */ /* 0x000fc00000000000 */
        /* <DEDUP_REMOVED lines=11> */
.L_x_4:


//--------------------- .text.tops_f16f16_sm70mma_8x8x4_loop128_ptx_kernel --------------------------
	.section	.text.tops_f16f16_sm70mma_8x8x4_loop128_ptx_kernel,"ax",@progbits
	.align	128
        .global         tops_f16f16_sm70mma_8x8x4_loop128_ptx_kernel
        .type           tops_f16f16_sm70mma_8x8x4_loop128_ptx_kernel,@function
        .size           tops_f16f16_sm70mma_8x8x4_loop128_ptx_kernel,(.L_x_5 - tops_f16f16_sm70mma_8x8x4_loop128_ptx_kernel)
        .other          tops_f16f16_sm70mma_8x8x4_loop128_ptx_kernel,@"STO_CUDA_ENTRY STV_DEFAULT"
tops_f16f16_sm70mma_8x8x4_loop128_ptx_kernel:
.text.tops_f16f16_sm70mma_8x8x4_loop128_ptx_kernel:
[----:B------:R-:W-:Y:S01]  /*0000*/  LDC R1, c[0x0][0x37c] ;  /* 0x0000df00ff017b82 */ /* 0x000fe20000000800 */
[----:B------:R-:W-:Y:S01]  /*0010*/  HFMA2 R11, -RZ, RZ, 0, 0 ;  /* 0x00000000ff0b7431 */ /* 0x000fe200000001ff */
[----:B------:R-:W-:Y:S01]  /*0020*/  MOV R13, RZ ;  /* 0x000000ff000d7202 */ /* 0x000fe20000000f00 */
[----:B------:R-:W-:Y:S01]  /*0030*/  HFMA2 R15, -RZ, RZ, 0, 0 ;  /* 0x00000000ff0f7431 */ /* 0x000fe200000001ff */
[----:B------:R-:W-:Y:S01]  /*0040*/  MOV R17, RZ ;  /* 0x000000ff00117202 */ /* 0x000fe20000000f00 */
[----:B------:R-:W-:-:S06]  /*0050*/  UMOV UR4, URZ ;  /* 0x000000ff00047c82 */ /* 0x000fcc0008000000 */
.L_x_2:
[----:B------:R-:W-:Y:S01]  /*0060*/  UIADD3 UR4, UPT, UPT, UR4, 0x1, URZ ;  /* 0x0000000104047890 */ /* 0x000fe2000fffe0ff */
[----:B------:R-:W-:-:S03]  /*0070*/  MOV R0, 0xa0 ;  /* 0x000000a000007802 */ /* 0x000fc60000000f00 */
[----:B------:R-:W-:-:S11]  /*0080*/  UISETP.GE.U32.AND UP0, UPT, UR4, 0x80, UPT ;  /* 0x000000800400788c */ /* 0x000fd6000bf06070 */
[----:B------:R-:W-:Y:S05]  /*0090*/  CALL.REL.NOINC `($__internal_1_$__cuda_sm_8x_mma_row_col_f16_f16_f16_f16) ;  /* 0x0000000000387944 */ /* 0x000fea0003c00000 */
        /* <DEDUP_REMOVED lines=14> */
        .weak           $__internal_1_$__cuda_sm_8x_mma_row_col_f16_f16_f16_f16
        .type           $__internal_1_$__cuda_sm_8x_mma_row_col_f16_f16_f16_f16,@function
        .size           $__internal_1_$__cuda_sm_8x_mma_row_col_f16_f16_f16_f16,(.L_x_5 - $__internal_1_$__cuda_sm_8x_mma_row_col_f16_f16_f16_f16)
$__internal_1_$__cuda_sm_8x_mma_row_col_f16_f16_f16_f16:
[----:B------:R-:W-:Y:S02]  /*0180*/  HFMA2 R3, -RZ, RZ, 0.234375, 0 ;  /* 0x33800000ff037431 */ /* 0x000fe400000001ff */
[--C-:B------:R-:W-:Y:S02]  /*0190*/  HADD2.F32 R2, -RZ, R11.reuse.H0_H0 ;  /* 0x2000000bff027230 */ /* 0x100fe40000004100 */
[----:B------:R-:W-:Y:S02]  /*01a0*/  HADD2.F32 R11, -RZ, R11.H1_H1 ;  /* 0x3000000bff0b7230 */ /* 0x000fe40000004100 */
[--C-:B------:R-:W-:Y:S02]  /*01b0*/  HADD2.F32 R6, -RZ, R13.reuse.H0_H0 ;  /* 0x2000000dff067230 */ /* 0x100fe40000004100 */
[----:B------:R-:W-:Y:S02]  /*01c0*/  HADD2.F32 R8, -RZ, R13.H1_H1 ;  /* 0x3000000dff087230 */ /* 0x000fe40000004100 */
[----:B------:R-:W-:-:S02]  /*01d0*/  HADD2.F32 R10, -RZ, R15.H0_H0 ;  /* 0x2000000fff0a7230 */ /* 0x000fc40000004100 */
[----:B------:R-:W-:Y:S01]  /*01e0*/  FFMA R3, R3, R3, 3.5527136788005009294e-15 ;  /* 0x2780000003037423 */ /* 0x000fe20000000003 */
[----:B------:R-:W-:Y:S02]  /*01f0*/  HADD2.F32 R12, -RZ, R15.H1_H1 ;  /* 0x3000000fff0c7230 */ /* 0x000fe40000004100 */
[--C-:B------:R-:W-:Y:S02]  /*0200*/  HADD2.F32 R14, -RZ, R17.reuse.H0_H0 ;  /* 0x20000011ff0e7230 */ /* 0x100fe40000004100 */
[--C-:B------:R-:W-:Y:S01]  /*0210*/  FADD R2, R2, R3.reuse ;  /* 0x0000000302027221 */ /* 0x100fe20000000000 */
[----:B------:R-:W-:Y:S02]  /*0220*/  HADD2.F32 R16, -RZ, R17.H1_H1 ;  /* 0x30000011ff107230 */ /* 0x000fe40000004100 */
[----:B------:R-:W-:Y:S01]  /*0230*/  FADD R4, R11, R3 ;  /* 0x000000030b047221 */ /* 0x000fe20000000000 */
[C---:B------:R-:W-:Y:S01]  /*0240*/  FADD R6, R3.reuse, R6 ;  /* 0x0000000603067221 */ /* 0x040fe20000000000 */
        /* <DEDUP_REMOVED lines=12> */
[----:B------:R-:W-:Y:S01]  /*0310*/  FADD R3, R3, R16 ;  /* 0x0000001003037221 */ /* 0x000fe20000000000 */
[----:B------:R-:W-:-:S02]  /*0320*/  F2FP.F16.F32.PACK_AB R11, R5, R2 ;  /* 0x00000002050b723e */ /* 0x000fc400000000ff */
[----:B------:R-:W-:Y:S02]  /*0330*/  MOV R2, R0 ;  /* 0x0000000000027202 */ /* 0x000fe40000000f00 */
[----:B------:R-:W-:Y:S01]  /*0340*/  F2FP.F16.F32.PACK_AB R17, R3, R14 ;  /* 0x0000000e0311723e */ /* 0x000fe200000000ff */
[----:B------:R-:W-:Y:S01]  /*0350*/  HFMA2 R3, -RZ, RZ, 0, 0 ;  /* 0x00000000ff037431 */ /* 0x000fe200000001ff */
[----:B------:R-:W-:Y:S02]  /*0360*/  F2FP.F16.F32.PACK_AB R13, R7, R6 ;  /* 0x00000006070d723e */ /* 0x000fe400000000ff */
[----:B------:R-:W-:Y:S01]  /*0370*/  F2FP.F16.F32.PACK_AB R15, R9, R10 ;  /* 0x0000000a090f723e */ /* 0x000fe200000000ff */
[----:B------:R-:W-:Y:S06]  /*0380*/  RET.REL.NODEC R2 `(tops_f16f16_sm70mma_8x8x4_loop128_ptx_kernel) ;  /* 0xfffffffc021c7950 */ /* 0x000fec0003c3ffff */
.L_x_3:
        /* <DEDUP_REMOVED lines=15> */
.L_x_5:


//--------------------- .nv.shared.reserved.0     --------------------------
	.section	.nv.shared.reserved.0,"aw",@nobits
	.weak		__nv_reservedSMEM_offset_0_alias
	.size		__nv_reservedSMEM_offset_0_alias, 0, 64
	.other		__nv_reservedSMEM_offset_0_alias,@"STO_CUDA_RESERVED_SHARED STV_DEFAULT"
__nv_reservedSMEM_offset_0_alias:
	.zero		0
	.zero		64


//--------------------- .nv.constant0.tops_f16f32_sm70mma_8x8x4_loop128_ptx_kernel --------------------------
	.section	.nv.constant0.tops_f16f32_sm70mma_8x8x4_loop128_ptx_kernel,"a",@progbits
	.sectionflags	@""
	.align	4
.nv.constant0.tops_f16f32_sm70mma_8x8x4_loop128_ptx_kernel:
	.zero		896


//--------------------- .nv.constant0.tops_f16f16_sm70mma_8x8x4_loop128_ptx_kernel --------------------------
	.section	.nv.constant0.tops_f16f16_sm70mma_8x8x4_loop128_ptx_kernel,"a",@progbits
	.sectionflags	@""
	.align	4
.nv.constant0.tops_f16f16_sm70mma_8x8x4_loop128_ptx_kernel:
	.zero		896


//--------------------- SYMBOLS --------------------------

	.type		.nv.reservedSmem.offset0,@object
	.size		.nv.reservedSmem.offset0,0x4
